//
// Generated by NVIDIA NVVM Compiler
//
// Compiler Build ID: CL-36424714
// Cuda compilation tools, release 13.0, V13.0.88
// Based on NVVM 20.0.0
//

.version 9.0
.target sm_100
.address_size 64

	// .globl	_Z17layer_norm_kernelPKfPfiif

.visible .entry _Z17layer_norm_kernelPKfPfiif(
	.param .u64 .ptr .align 1 _Z17layer_norm_kernelPKfPfiif_param_0,
	.param .u64 .ptr .align 1 _Z17layer_norm_kernelPKfPfiif_param_1,
	.param .u32 _Z17layer_norm_kernelPKfPfiif_param_2,
	.param .u32 _Z17layer_norm_kernelPKfPfiif_param_3,
	.param .f32 _Z17layer_norm_kernelPKfPfiif_param_4
)
{


	ret;

}


// ===== COMPILED SASS (sm_100) =====

	.target	sm_100

	.elftype	@"ET_EXEC"


//--------------------- .note.nv.tkinfo           --------------------------
	.section	.note.nv.tkinfo,"",@"SHT_NOTE"
	.sectionflags	@"SHF_NOTE_NV_TKINFO"
	.tkinfo
        /*0018*/ 	.word	0x00000002
        /*0030*/ 	.string	""
        /*0030*/ 	.string	"ptxas"
        /*0030*/ 	.string	"Cuda compilation tools, release 13.0, V13.0.88"
        /*0030*/ 	.string	"Build cuda_13.0.r13.0/compiler.36424714_0"
        /*0030*/ 	.string	"-arch sm_100 -m 64 "



//--------------------- .note.nv.cuinfo           --------------------------
	.section	.note.nv.cuinfo,"",@"SHT_NOTE"
	.sectionflags	@"SHF_NOTE_NV_CUINFO"
        /*0018*/ 	.short	0x0002
        /*001a*/ 	.short	0x0064
        /*001c*/ 	.short	0x0082
	.zero		2


//--------------------- .nv.info                  --------------------------
	.section	.nv.info,"",@"SHT_CUDA_INFO"
	.align	4


	//----- nvinfo : EIATTR_REGCOUNT
	.align		4
        /*0000*/ 	.byte	0x04, 0x2f
        /*0002*/ 	.short	(.L_1 - .L_0)
	.align		4
.L_0:
        /*0004*/ 	.word	index@(_Z17layer_norm_kernelPKfPfiif)
        /*0008*/ 	.word	0x00000004


	//----- nvinfo : EIATTR_FRAME_SIZE
	.align		4
.L_1:
        /*000c*/ 	.byte	0x04, 0x11
        /*000e*/ 	.short	(.L_3 - .L_2)
	.align		4
.L_2:
        /*0010*/ 	.word	index@(_Z17layer_norm_kernelPKfPfiif)
        /*0014*/ 	.word	0x00000000


	//----- nvinfo : EIATTR_MIN_STACK_SIZE
	.align		4
.L_3:
        /*0018*/ 	.byte	0x04, 0x12
        /*001a*/ 	.short	(.L_5 - .L_4)
	.align		4
.L_4:
        /*001c*/ 	.word	index@(_Z17layer_norm_kernelPKfPfiif)
        /*0020*/ 	.word	0x00000000
.L_5:


//--------------------- .nv.compat                --------------------------
	.section	.nv.compat,"",@"SHT_CUDA_COMPAT_INFO"
	.align	4
        /*0000*/ 	.byte	0x02, 0x09, 0x00, 0x00, 0x02, 0x02, 0x01, 0x00, 0x02, 0x05, 0x05, 0x00, 0x03, 0x07, 0x01, 0x01
        /*0010*/ 	.byte	0x02, 0x03, 0x00, 0x00, 0x02, 0x06, 0x01, 0x00, 0x04, 0x0b, 0x08, 0x00, 0x09, 0x00, 0x00, 0x00
        /*0020*/ 	.byte	0x00, 0x00, 0x00, 0x00


//--------------------- .nv.info._Z17layer_norm_kernelPKfPfiif --------------------------
	.section	.nv.info._Z17layer_norm_kernelPKfPfiif,"",@"SHT_CUDA_INFO"
	.sectionflags	@""
	.align	4


	//----- nvinfo : EIATTR_CUDA_API_VERSION
	.align		4
        /*0000*/ 	.byte	0x04, 0x37
        /*0002*/ 	.short	(.L_7 - .L_6)
.L_6:
        /*0004*/ 	.word	0x00000082


	//----- nvinfo : EIATTR_KPARAM_INFO
	.align		4
.L_7:
        /*0008*/ 	.byte	0x04, 0x17
        /*000a*/ 	.short	(.L_9 - .L_8)
.L_8:
        /*000c*/ 	.word	0x00000000
        /*0010*/ 	.short	0x0004
        /*0012*/ 	.short	0x0018
        /*0014*/ 	.byte	0x00, 0xf0, 0x11, 0x00


	//----- nvinfo : EIATTR_KPARAM_INFO
	.align		4
.L_9:
        /*0018*/ 	.byte	0x04, 0x17
        /*001a*/ 	.short	(.L_11 - .L_10)
.L_10:
        /*001c*/ 	.word	0x00000000
        /*0020*/ 	.short	0x0003
        /*0022*/ 	.short	0x0014
        /*0024*/ 	.byte	0x00, 0xf0, 0x11, 0x00


	//----- nvinfo : EIATTR_KPARAM_INFO
	.align		4
.L_11:
        /*0028*/ 	.byte	0x04, 0x17
        /*002a*/ 	.short	(.L_13 - .L_12)
.L_12:
        /*002c*/ 	.word	0x00000000
        /*0030*/ 	.short	0x0002
        /*0032*/ 	.short	0x0010
        /*0034*/ 	.byte	0x00, 0xf0, 0x11, 0x00


	//----- nvinfo : EIATTR_KPARAM_INFO
	.align		4
.L_13:
        /*0038*/ 	.byte	0x04, 0x17
        /*003a*/ 	.short	(.L_15 - .L_14)
.L_14:
        /*003c*/ 	.word	0x00000000
        /*0040*/ 	.short	0x0001
        /*0042*/ 	.short	0x0008
        /*0044*/ 	.byte	0x00, 0xf5, 0x21, 0x00


	//----- nvinfo : EIATTR_KPARAM_INFO
	.align		4
.L_15:
        /*0048*/ 	.byte	0x04, 0x17
        /*004a*/ 	.short	(.L_17 - .L_16)
.L_16:
        /*004c*/ 	.word	0x00000000
        /*0050*/ 	.short	0x0000
        /*0052*/ 	.short	0x0000
        /*0054*/ 	.byte	0x00, 0xf5, 0x21, 0x00


	//----- nvinfo : EIATTR_SPARSE_MMA_MASK
	.align		4
.L_17:
        /*0058*/ 	.byte	0x03, 0x50
        /*005a*/ 	.short	0x0000


	//----- nvinfo : EIATTR_MAXREG_COUNT
	.align		4
        /*005c*/ 	.byte	0x03, 0x1b
        /*005e*/ 	.short	0x00ff


	//----- nvinfo : EIATTR_MERCURY_ISA_VERSION
	.align		4
        /*0060*/ 	.byte	0x03, 0x5f
        /*0062*/ 	.short	0x0101


	//----- nvinfo : EIATTR_VRC_CTA_INIT_COUNT
	.align		4
        /*0064*/ 	.byte	0x02, 0x4a
	.zero		1
	.zero		1


	//----- nvinfo : EIATTR_EXIT_INSTR_OFFSETS
	.align		4
        /*0068*/ 	.byte	0x04, 0x1c
        /*006a*/ 	.short	(.L_19 - .L_18)


	//   ....[0]....
.L_18:
        /*006c*/ 	.word	0x00000010


	//----- nvinfo : EIATTR_CBANK_PARAM_SIZE
	.align		4
.L_19:
        /*0070*/ 	.byte	0x03, 0x19
        /*0072*/ 	.short	0x001c


	//----- nvinfo : EIATTR_PARAM_CBANK
	.align		4
        /*0074*/ 	.byte	0x04, 0x0a
        /*0076*/ 	.short	(.L_21 - .L_20)
	.align		4
.L_20:
        /*0078*/ 	.word	index@(.nv.constant0._Z17layer_norm_kernelPKfPfiif)
        /*007c*/ 	.short	0x0380
        /*007e*/ 	.short	0x001c


	//----- nvinfo : EIATTR_SW_WAR
	.align		4
.L_21:
        /*0080*/ 	.byte	0x04, 0x36
        /*0082*/ 	.short	(.L_23 - .L_22)
.L_22:
        /*0084*/ 	.word	0x00000008
.L_23:


//--------------------- .nv.callgraph             --------------------------
	.section	.nv.callgraph,"",@"SHT_CUDA_CALLGRAPH"
	.align	4
	.sectionentsize	8
	.align		4
        /*0000*/ 	.word	0x00000000
	.align		4
        /*0004*/ 	.word	0xffffffff
	.align		4
        /*0008*/ 	.word	0x00000000
	.align		4
        /*000c*/ 	.word	0xfffffffe
	.align		4
        /*0010*/ 	.word	0x00000000
	.align		4
        /*0014*/ 	.word	0xfffffffd
	.align		4
        /*0018*/ 	.word	0x00000000
	.align		4
        /*001c*/ 	.word	0xfffffffc


//--------------------- .text._Z17layer_norm_kernelPKfPfiif --------------------------
	.section	.text._Z17layer_norm_kernelPKfPfiif,"ax",@progbits
	.align	128
        .global         _Z17layer_norm_kernelPKfPfiif
        .type           _Z17layer_norm_kernelPKfPfiif,@function
        .size           _Z17layer_norm_kernelPKfPfiif,(.L_x_1 - _Z17layer_norm_kernelPKfPfiif)
        .other          _Z17layer_norm_kernelPKfPfiif,@"STO_CUDA_ENTRY STV_DEFAULT"
_Z17layer_norm_kernelPKfPfiif:
.text._Z17layer_norm_kernelPKfPfiif:
[----:B------:R-:W-:Y:S01]  /*0000*/  LDC R1, c[0x0][0x37c] ;  /* 0x0000df00ff017b82 */ /* 0x000fe20000000800 */
[----:B------:R-:W-:Y:S05]  /*0010*/  EXIT ;  /* 0x000000000000794d */ /* 0x000fea0003800000 */
.L_x_0:
[----:B------:R-:W-:-:S00]  /*0020*/  BRA `(.L_x_0) ;  /* 0xfffffffc00fc7947 */ /* 0x000fc0000383ffff */
[----:B------:R-:W-:-:S00]  /*0030*/  NOP ;  /* 0x0000000000007918 */ /* 0x000fc00000000000 */
        /* <DEDUP_REMOVED lines=12> */
.L_x_1:


//--------------------- .nv.shared.reserved.0     --------------------------
	.section	.nv.shared.reserved.0,"aw",@nobits
	.weak		__nv_reservedSMEM_offset_0_alias
	.size		__nv_reservedSMEM_offset_0_alias, 0, 64
	.other		__nv_reservedSMEM_offset_0_alias,@"STO_CUDA_RESERVED_SHARED STV_DEFAULT"
__nv_reservedSMEM_offset_0_alias:
	.zero		0
	.zero		64


//--------------------- .nv.constant0._Z17layer_norm_kernelPKfPfiif --------------------------
	.section	.nv.constant0._Z17layer_norm_kernelPKfPfiif,"a",@progbits
	.sectionflags	@""
	.align	4
.nv.constant0._Z17layer_norm_kernelPKfPfiif:
	.zero		924


//--------------------- SYMBOLS --------------------------

	.type		.nv.reservedSmem.offset0,@object
	.size		.nv.reservedSmem.offset0,0x4
